	.headerflags	@"EF_CUDA_TEXMODE_UNIFIED EF_CUDA_64BIT_ADDRESS EF_CUDA_ACCELERATORS EF_CUDA_SM90 EF_CUDA_VIRTUAL_SM(EF_CUDA_SM90)"
	.elftype	@"ET_EXEC"


//--------------------- .nv.info                  --------------------------
	.section	.nv.info,"",@"SHT_CUDA_INFO"
	.align	4


	//----- nvinfo : EIATTR_REGCOUNT
	.align		4
        /*0000*/ 	.byte	0x04, 0x2f
        /*0002*/ 	.short	(.L_3 - .L_2)
	.align		4
.L_2:
        /*0004*/ 	.word	index@(triton_poi_fused__native_batch_norm_legit_no_training_mean_native_batch_norm_backward_26)
        /*0008*/ 	.word	0x00000017


	//----- nvinfo : EIATTR_MIN_STACK_SIZE
	.align		4
.L_3:
        /*000c*/ 	.byte	0x04, 0x12
        /*000e*/ 	.short	(.L_5 - .L_4)
	.align		4
.L_4:
        /*0010*/ 	.word	index@(triton_poi_fused__native_batch_norm_legit_no_training_mean_native_batch_norm_backward_26)
        /*0014*/ 	.word	0x00000000


	//----- nvinfo : EIATTR_FRAME_SIZE
	.align		4
.L_5:
        /*0018*/ 	.byte	0x04, 0x11
        /*001a*/ 	.short	(.L_7 - .L_6)
	.align		4
.L_6:
        /*001c*/ 	.word	index@(triton_poi_fused__native_batch_norm_legit_no_training_mean_native_batch_norm_backward_26)
        /*0020*/ 	.word	0x00000000


	//----- nvinfo : EIATTR_MIN_STACK_SIZE
	.align		4
.L_7:
        /*0024*/ 	.byte	0x04, 0x12
        /*0026*/ 	.short	(.L_9 - .L_8)
	.align		4
.L_8:
        /*0028*/ 	.word	index@(triton_poi_fused__native_batch_norm_legit_no_training_mean_native_batch_norm_backward_26)
        /*002c*/ 	.word	0x00000000
.L_9:


//--------------------- .nv.info.triton_poi_fused__native_batch_norm_legit_no_training_mean_native_batch_norm_backward_26 --------------------------
	.section	.nv.info.triton_poi_fused__native_batch_norm_legit_no_training_mean_native_batch_norm_backward_26,"",@"SHT_CUDA_INFO"
	.sectionflags	@""
	.align	4


	//----- nvinfo : EIATTR_CUDA_API_VERSION
	.align		4
        /*0000*/ 	.byte	0x04, 0x37
        /*0002*/ 	.short	(.L_11 - .L_10)
.L_10:
        /*0004*/ 	.word	0x0000007c


	//----- nvinfo : EIATTR_KPARAM_INFO
	.align		4
.L_11:
        /*0008*/ 	.byte	0x04, 0x17
        /*000a*/ 	.short	(.L_13 - .L_12)
.L_12:
        /*000c*/ 	.word	0x00000000
        /*0010*/ 	.short	0x0007
        /*0012*/ 	.short	0x0038
        /*0014*/ 	.byte	0x00, 0xf0, 0x11, 0x00


	//----- nvinfo : EIATTR_KPARAM_INFO
	.align		4
.L_13:
        /*0018*/ 	.byte	0x04, 0x17
        /*001a*/ 	.short	(.L_15 - .L_14)
.L_14:
        /*001c*/ 	.word	0x00000000
        /*0020*/ 	.short	0x0006
        /*0022*/ 	.short	0x0030
        /*0024*/ 	.byte	0x00, 0xf4, 0x21, 0x00


	//----- nvinfo : EIATTR_KPARAM_INFO
	.align		4
.L_15:
        /*0028*/ 	.byte	0x04, 0x17
        /*002a*/ 	.short	(.L_17 - .L_16)
.L_16:
        /*002c*/ 	.word	0x00000000
        /*0030*/ 	.short	0x0005
        /*0032*/ 	.short	0x0028
        /*0034*/ 	.byte	0x00, 0xf4, 0x21, 0x00


	//----- nvinfo : EIATTR_KPARAM_INFO
	.align		4
.L_17:
        /*0038*/ 	.byte	0x04, 0x17
        /*003a*/ 	.short	(.L_19 - .L_18)
.L_18:
        /*003c*/ 	.word	0x00000000
        /*0040*/ 	.short	0x0004
        /*0042*/ 	.short	0x0020
        /*0044*/ 	.byte	0x00, 0xf4, 0x21, 0x00


	//----- nvinfo : EIATTR_KPARAM_INFO
	.align		4
.L_19:
        /*0048*/ 	.byte	0x04, 0x17
        /*004a*/ 	.short	(.L_21 - .L_20)
.L_20:
        /*004c*/ 	.word	0x00000000
        /*0050*/ 	.short	0x0003
        /*0052*/ 	.short	0x0018
        /*0054*/ 	.byte	0x00, 0xf4, 0x21, 0x00


	//----- nvinfo : EIATTR_KPARAM_INFO
	.align		4
.L_21:
        /*0058*/ 	.byte	0x04, 0x17
        /*005a*/ 	.short	(.L_23 - .L_22)
.L_22:
        /*005c*/ 	.word	0x00000000
        /*0060*/ 	.short	0x0002
        /*0062*/ 	.short	0x0010
        /*0064*/ 	.byte	0x00, 0xf4, 0x21, 0x00


	//----- nvinfo : EIATTR_KPARAM_INFO
	.align		4
.L_23:
        /*0068*/ 	.byte	0x04, 0x17
        /*006a*/ 	.short	(.L_25 - .L_24)
.L_24:
        /*006c*/ 	.word	0x00000000
        /*0070*/ 	.short	0x0001
        /*0072*/ 	.short	0x0008
        /*0074*/ 	.byte	0x00, 0xf4, 0x21, 0x00


	//----- nvinfo : EIATTR_KPARAM_INFO
	.align		4
.L_25:
        /*0078*/ 	.byte	0x04, 0x17
        /*007a*/ 	.short	(.L_27 - .L_26)
.L_26:
        /*007c*/ 	.word	0x00000000
        /*0080*/ 	.short	0x0000
        /*0082*/ 	.short	0x0000
        /*0084*/ 	.byte	0x00, 0xf4, 0x21, 0x00


	//----- nvinfo : EIATTR_SPARSE_MMA_MASK
	.align		4
.L_27:
        /*0088*/ 	.byte	0x03, 0x50
        /*008a*/ 	.short	0x0000


	//----- nvinfo : EIATTR_MAXREG_COUNT
	.align		4
        /*008c*/ 	.byte	0x03, 0x1b
        /*008e*/ 	.short	0x00ff


	//----- nvinfo : EIATTR_EXIT_INSTR_OFFSETS
	.align		4
        /*0090*/ 	.byte	0x04, 0x1c
        /*0092*/ 	.short	(.L_29 - .L_28)


	//   ....[0]....
.L_28:
        /*0094*/ 	.word	0x000003a0


	//   ....[1]....
        /*0098*/ 	.word	0x000003c0


	//----- nvinfo : EIATTR_REQNTID
	.align		4
.L_29:
        /*009c*/ 	.byte	0x04, 0x10
        /*009e*/ 	.short	(.L_31 - .L_30)
.L_30:
        /*00a0*/ 	.word	0x00000080
        /*00a4*/ 	.word	0x00000001
        /*00a8*/ 	.word	0x00000001


	//----- nvinfo : EIATTR_CBANK_PARAM_SIZE
	.align		4
.L_31:
        /*00ac*/ 	.byte	0x03, 0x19
        /*00ae*/ 	.short	0x003c


	//----- nvinfo : EIATTR_PARAM_CBANK
	.align		4
        /*00b0*/ 	.byte	0x04, 0x0a
        /*00b2*/ 	.short	(.L_33 - .L_32)
	.align		4
.L_32:
        /*00b4*/ 	.word	index@(.nv.constant0.triton_poi_fused__native_batch_norm_legit_no_training_mean_native_batch_norm_backward_26)
        /*00b8*/ 	.short	0x0210
        /*00ba*/ 	.short	0x003c


	//----- nvinfo : EIATTR_SW_WAR
	.align		4
.L_33:
        /*00bc*/ 	.byte	0x04, 0x36
        /*00be*/ 	.short	(.L_35 - .L_34)
.L_34:
        /*00c0*/ 	.word	0x00000008
.L_35:


//--------------------- .nv.callgraph             --------------------------
	.section	.nv.callgraph,"",@"SHT_CUDA_CALLGRAPH"
	.align	4
	.sectionentsize	8
	.align		4
        /*0000*/ 	.word	0x00000000
	.align		4
        /*0004*/ 	.word	0xffffffff
	.align		4
        /*0008*/ 	.word	0x00000000
	.align		4
        /*000c*/ 	.word	0xfffffffe
	.align		4
        /*0010*/ 	.word	0x00000000
	.align		4
        /*0014*/ 	.word	0xfffffffd
	.align		4
        /*0018*/ 	.word	0x00000000
	.align		4
        /*001c*/ 	.word	0xfffffffc


//--------------------- .nv.constant4             --------------------------
	.section	.nv.constant4,"a",@progbits
	.align	8
	.align		8
.nv.constant4:
        /*0000*/ 	.dword	_$_str
	.align		8
        /*0008*/ 	.dword	_$_str_$_2


//--------------------- .text.triton_poi_fused__native_batch_norm_legit_no_training_mean_native_batch_norm_backward_26 --------------------------
	.section	.text.triton_poi_fused__native_batch_norm_legit_no_training_mean_native_batch_norm_backward_26,"ax",@progbits
	.align	128
        .global         triton_poi_fused__native_batch_norm_legit_no_training_mean_native_batch_norm_backward_26
        .type           triton_poi_fused__native_batch_norm_legit_no_training_mean_native_batch_norm_backward_26,@function
        .size           triton_poi_fused__native_batch_norm_legit_no_training_mean_native_batch_norm_backward_26,(.L_x_1 - triton_poi_fused__native_batch_norm_legit_no_training_mean_native_batch_norm_backward_26)
        .other          triton_poi_fused__native_batch_norm_legit_no_training_mean_native_batch_norm_backward_26,@"STO_CUDA_ENTRY STV_DEFAULT"
triton_poi_fused__native_batch_norm_legit_no_training_mean_native_batch_norm_backward_26:
.text.triton_poi_fused__native_batch_norm_legit_no_training_mean_native_batch_norm_backward_26:
[----:B------:R-:W0:Y:S01]  /*0000*/  LDC R1, c[0x0][0x28] ;  /* 0x00000a00ff017b82 */ /* 0x000e220000000800 */
[----:B------:R-:W1:Y:S07]  /*0010*/  S2R R0, SR_TID.X ;  /* 0x0000000000007919 */ /* 0x000e6e0000002100 */
[----:B------:R-:W2:Y:S01]  /*0020*/  LDC.64 R10, c[0x0][0x220] ;  /* 0x00008800ff0a7b82 */ /* 0x000ea20000000a00 */
[----:B------:R-:W-:Y:S01]  /*0030*/  HFMA2.MMA R4, -RZ, RZ, 0, 0 ;  /* 0x00000000ff047435 */ /* 0x000fe200000001ff */
[----:B------:R-:W-:Y:S01]  /*0040*/  ULDC.64 UR4, c[0x0][0x208] ;  /* 0x0000820000047ab9 */ /* 0x000fe20000000a00 */
[----:B------:R-:W3:Y:S05]  /*0050*/  S2R R3, SR_CTAID.X ;  /* 0x0000000000037919 */ /* 0x000eea0000002500 */
[----:B------:R-:W4:Y:S08]  /*0060*/  LDC.64 R12, c[0x0][0x210] ;  /* 0x00008400ff0c7b82 */ /* 0x000f300000000a00 */
[----:B------:R-:W5:Y:S08]  /*0070*/  LDC.64 R14, c[0x0][0x218] ;  /* 0x00008600ff0e7b82 */ /* 0x000f700000000a00 */
[----:B------:R-:W5:Y:S01]  /*0080*/  LDC.64 R6, c[0x0][0x228] ;  /* 0x00008a00ff067b82 */ /* 0x000f620000000a00 */
[----:B-1----:R-:W-:-:S02]  /*0090*/  LOP3.LUT R0, R0, 0x7f, RZ, 0xc0, !PT ;  /* 0x0000007f00007812 */ /* 0x002fc400078ec0ff */
[----:B---3--:R-:W-:Y:S02]  /*00a0*/  SHF.R.S32.HI R2, RZ, 0x18, R3 ;  /* 0x00000018ff027819 */ /* 0x008fe40000011403 */
[----:B------:R-:W-:Y:S02]  /*00b0*/  LEA R0, R3, R0, 0x7 ;  /* 0x0000000003007211 */ /* 0x000fe400078e38ff */
[----:B------:R-:W-:Y:S02]  /*00c0*/  SGXT R3, R2, 0x1 ;  /* 0x000000010203781a */ /* 0x000fe40000000200 */
[----:B------:R-:W-:Y:S02]  /*00d0*/  ISETP.GE.AND P2, PT, R0, 0x200, PT ;  /* 0x000002000000780c */ /* 0x000fe40003f46270 */
[----:B------:R-:W-:-:S04]  /*00e0*/  LEA.HI R3, R3, R0, RZ, 0x7 ;  /* 0x0000000003037211 */ /* 0x000fc800078f38ff */
[----:B------:R-:W-:-:S04]  /*00f0*/  LOP3.LUT R3, R3, 0xffffff80, RZ, 0xc0, !PT ;  /* 0xffffff8003037812 */ /* 0x000fc800078ec0ff */
[----:B------:R-:W-:Y:S02]  /*0100*/  IADD3 R17, R0, -R3, RZ ;  /* 0x8000000300117210 */ /* 0x000fe40007ffe0ff */
[----:B------:R-:W-:Y:S01]  /*0110*/  SHF.L.U32 R5, R0, 0x2, RZ ;  /* 0x0000000200057819 */ /* 0x000fe200000006ff */
[----:B------:R-:W1:Y:S02]  /*0120*/  LDC.64 R2, c[0x0][0x230] ;  /* 0x00008c00ff027b82 */ /* 0x000e640000000a00 */
[----:B--2---:R-:W-:-:S05]  /*0130*/  IMAD.WIDE R10, R17, 0x4, R10 ;  /* 0x00000004110a7825 */ /* 0x004fca00078e020a */
[----:B------:R2:W3:Y:S01]  /*0140*/  @!P2 LDG.E.EL R4, desc[UR4][R10.64] ;  /* 0x000000040a04a981 */ /* 0x0004e2000c2e1900 */
[----:B------:R-:W-:Y:S01]  /*0150*/  CS2R R18, SRZ ;  /* 0x0000000000127805 */ /* 0x000fe2000001ff00 */
[----:B----4-:R-:W-:Y:S01]  /*0160*/  IMAD.WIDE R12, R5, 0x4, R12 ;  /* 0x00000004050c7825 */ /* 0x010fe200078e020c */
[----:B------:R-:W-:-:S04]  /*0170*/  CS2R R8, SRZ ;  /* 0x0000000000087805 */ /* 0x000fc8000001ff00 */
[----:B------:R-:W4:Y:S04]  /*0180*/  @!P2 LDG.E.EL R18, desc[UR4][R12.64] ;  /* 0x000000040c12a981 */ /* 0x000f28000c2e1900 */
[----:B------:R-:W4:Y:S01]  /*0190*/  @!P2 LDG.E.EL R19, desc[UR4][R12.64+0x4] ;  /* 0x000004040c13a981 */ /* 0x000f22000c2e1900 */
[----:B------:R-:W-:-:S03]  /*01a0*/  MOV R5, RZ ;  /* 0x000000ff00057202 */ /* 0x000fc60000000f00 */
[----:B------:R-:W4:Y:S01]  /*01b0*/  @!P2 LDG.E.EL R9, desc[UR4][R12.64+0x8] ;  /* 0x000008040c09a981 */ /* 0x000f22000c2e1900 */
[----:B-----5:R-:W-:-:S03]  /*01c0*/  IMAD.WIDE R14, R17, 0x4, R14 ;  /* 0x00000004110e7825 */ /* 0x020fc600078e020e */
[----:B------:R5:W4:Y:S01]  /*01d0*/  @!P2 LDG.E.EL R5, desc[UR4][R12.64+0xc] ;  /* 0x00000c040c05a981 */ /* 0x000b22000c2e1900 */
[C---:B0-----:R-:W-:Y:S01]  /*01e0*/  IMAD.WIDE R6, R17.reuse, 0x4, R6 ;  /* 0x0000000411067825 */ /* 0x041fe200078e0206 */
[----:B--2---:R-:W-:Y:S02]  /*01f0*/  CS2R R10, SRZ ;  /* 0x00000000000a7805 */ /* 0x004fe4000001ff00 */
[----:B------:R-:W2:Y:S01]  /*0200*/  @!P2 LDG.E.EL R8, desc[UR4][R14.64] ;  /* 0x000000040e08a981 */ /* 0x000ea2000c2e1900 */
[----:B-1----:R-:W-:Y:S02]  /*0210*/  IMAD.WIDE R16, R17, 0x4, R2 ;  /* 0x0000000411107825 */ /* 0x002fe400078e0202 */
[----:B------:R-:W0:Y:S01]  /*0220*/  LDC.64 R2, c[0x0][0x238] ;  /* 0x00008e00ff027b82 */ /* 0x000e220000000a00 */
[----:B------:R1:W2:Y:S04]  /*0230*/  @!P2 LDG.E.EL R10, desc[UR4][R6.64] ;  /* 0x00000004060aa981 */ /* 0x0002a8000c2e1900 */
[----:B------:R-:W2:Y:S01]  /*0240*/  @!P2 LDG.E.EL R11, desc[UR4][R16.64] ;  /* 0x00000004100ba981 */ /* 0x000ea2000c2e1900 */
[----:B-----5:R-:W-:-:S02]  /*0250*/  HFMA2.MMA R12, -RZ, RZ, 1.625, 0 ;  /* 0x3e800000ff0c7435 */ /* 0x020fc400000001ff */
[----:B-1----:R-:W1:Y:S01]  /*0260*/  LDC.64 R6, c[0x0][0x240] ;  /* 0x00009000ff067b82 */ /* 0x002e620000000a00 */
[----:B0-----:R-:W-:-:S04]  /*0270*/  IMAD.WIDE R2, R0, 0x4, R2 ;  /* 0x0000000400027825 */ /* 0x001fc800078e0202 */
[----:B-1----:R-:W-:-:S04]  /*0280*/  IMAD.WIDE R6, R0, 0x4, R6 ;  /* 0x0000000400067825 */ /* 0x002fc800078e0206 */
[----:B---3--:R-:W-:-:S04]  /*0290*/  FADD R4, R4, 9.9999997473787516356e-06 ;  /* 0x3727c5ac04047421 */ /* 0x008fc80000000000 */
[----:B------:R-:W0:Y:S01]  /*02a0*/  MUFU.SQRT R20, R4 ;  /* 0x0000000400147308 */ /* 0x000e220000002000 */
[----:B----4-:R-:W-:-:S04]  /*02b0*/  FADD R18, R19, R18 ;  /* 0x0000001213127221 */ /* 0x010fc80000000000 */
[----:B------:R-:W-:Y:S01]  /*02c0*/  FADD R18, R18, R9 ;  /* 0x0000000912127221 */ /* 0x000fe20000000000 */
[----:B0-----:R-:W-:-:S03]  /*02d0*/  FSETP.GT.AND P0, PT, R20, 8.50705917302346158658e+37, PT ;  /* 0x7e8000001400780b */ /* 0x001fc60003f04000 */
[----:B------:R-:W-:Y:S01]  /*02e0*/  FADD R5, R18, R5 ;  /* 0x0000000512057221 */ /* 0x000fe20000000000 */
[----:B------:R-:W-:Y:S02]  /*02f0*/  FSETP.GEU.AND P1, PT, R20, 1.175494350822287508e-38, PT ;  /* 0x008000001400780b */ /* 0x000fe40003f2e000 */
[----:B------:R-:W-:Y:S01]  /*0300*/  FSEL R9, R12, 1, P0 ;  /* 0x3f8000000c097808 */ /* 0x000fe20000000000 */
[----:B--2---:R-:W-:-:S06]  /*0310*/  FFMA R5, R5, 0.25, -R8 ;  /* 0x3e80000005057823 */ /* 0x004fcc0000000808 */
[----:B------:R-:W-:-:S04]  /*0320*/  @P0 FMUL R20, R20, 0.25 ;  /* 0x3e80000014140820 */ /* 0x000fc80000400000 */
[----:B------:R-:W-:Y:S01]  /*0330*/  @!P1 FMUL R9, R9, 16777216 ;  /* 0x4b80000009099820 */ /* 0x000fe20000400000 */
[----:B------:R-:W-:-:S06]  /*0340*/  @!P1 FMUL R20, R20, 16777216 ;  /* 0x4b80000014149820 */ /* 0x000fcc0000400000 */
[----:B------:R-:W0:Y:S02]  /*0350*/  MUFU.RCP R20, R20 ;  /* 0x0000001400147308 */ /* 0x000e240000001000 */
[----:B0-----:R-:W-:-:S04]  /*0360*/  FMUL R9, R20, R9 ;  /* 0x0000000914097220 */ /* 0x001fc80000400000 */
[----:B------:R-:W-:-:S04]  /*0370*/  FMUL R4, R5, R9 ;  /* 0x0000000905047220 */ /* 0x000fc80000400000 */
[----:B------:R-:W-:-:S05]  /*0380*/  FFMA R11, R4, R10, R11 ;  /* 0x0000000a040b7223 */ /* 0x000fca000000000b */
[----:B------:R0:W-:Y:S02]  /*0390*/  @!P2 STG.E desc[UR4][R2.64], R11 ;  /* 0x0000000b0200a986 */ /* 0x0001e4000c101904 */
[----:B0-----:R-:W-:Y:S05]  /*03a0*/  @P2 EXIT ;  /* 0x000000000000294d */ /* 0x001fea0003800000 */
[----:B------:R-:W-:Y:S01]  /*03b0*/  STG.E desc[UR4][R6.64], R5 ;  /* 0x0000000506007986 */ /* 0x000fe2000c101904 */
[----:B------:R-:W-:Y:S05]  /*03c0*/  EXIT ;  /* 0x000000000000794d */ /* 0x000fea0003800000 */
.L_x_0:
[----:B------:R-:W-:-:S00]  /*03d0*/  BRA `(.L_x_0) ;  /* 0xfffffffc00fc7947 */ /* 0x000fc0000383ffff */
[----:B------:R-:W-:-:S00]  /*03e0*/  NOP ;  /* 0x0000000000007918 */ /* 0x000fc00000000000 */
        /* <DEDUP_REMOVED lines=9> */
.L_x_1:


//--------------------- .nv.global.init           --------------------------
	.section	.nv.global.init,"aw",@progbits
.nv.global.init:
	.type		_$_str,@object
	.size		_$_str,(_$_str_$_2 - _$_str)
_$_str:
        /*0000*/ 	.byte	0x5f, 0x5f, 0x43, 0x55, 0x44, 0x41, 0x5f, 0x46, 0x54, 0x5a, 0x00
	.type		_$_str_$_2,@object
	.size		_$_str_$_2,(.L_1 - _$_str_$_2)
_$_str_$_2:
        /*000b*/ 	.byte	0x5f, 0x5f, 0x43, 0x55, 0x44, 0x41, 0x5f, 0x50, 0x52, 0x45, 0x43, 0x5f, 0x53, 0x51, 0x52, 0x54
        /*001b*/ 	.byte	0x00
.L_1:


//--------------------- .nv.constant0.triton_poi_fused__native_batch_norm_legit_no_training_mean_native_batch_norm_backward_26 --------------------------
	.section	.nv.constant0.triton_poi_fused__native_batch_norm_legit_no_training_mean_native_batch_norm_backward_26,"a",@progbits
	.sectionflags	@""
	.align	4
.nv.constant0.triton_poi_fused__native_batch_norm_legit_no_training_mean_native_batch_norm_backward_26:
	.zero		588
